	.headerflags	@"EF_CUDA_TEXMODE_UNIFIED EF_CUDA_64BIT_ADDRESS EF_CUDA_SM86 EF_CUDA_VIRTUAL_SM(EF_CUDA_SM86)"
	.elftype	@"ET_EXEC"


//--------------------- .nv.info                  --------------------------
	.section	.nv.info,"",@"SHT_CUDA_INFO"
	.align	4


	//----- nvinfo : EIATTR_REGCOUNT
	.align		4
        /*0000*/ 	.byte	0x04, 0x2f
        /*0002*/ 	.short	(.L_1 - .L_0)
	.align		4
.L_0:
        /*0004*/ 	.word	index@(triton_mm)
        /*0008*/ 	.word	0x00000072


	//----- nvinfo : EIATTR_MIN_STACK_SIZE
	.align		4
.L_1:
        /*000c*/ 	.byte	0x04, 0x12
        /*000e*/ 	.short	(.L_3 - .L_2)
	.align		4
.L_2:
        /*0010*/ 	.word	index@(triton_mm)
        /*0014*/ 	.word	0x00000000


	//----- nvinfo : EIATTR_FRAME_SIZE
	.align		4
.L_3:
        /*0018*/ 	.byte	0x04, 0x11
        /*001a*/ 	.short	(.L_5 - .L_4)
	.align		4
.L_4:
        /*001c*/ 	.word	index@(triton_mm)
        /*0020*/ 	.word	0x00000000


	//----- nvinfo : EIATTR_MIN_STACK_SIZE
	.align		4
.L_5:
        /*0024*/ 	.byte	0x04, 0x12
        /*0026*/ 	.short	(.L_7 - .L_6)
	.align		4
.L_6:
        /*0028*/ 	.word	index@(triton_mm)
        /*002c*/ 	.word	0x00000000
.L_7:


//--------------------- .nv.info.triton_mm        --------------------------
	.section	.nv.info.triton_mm,"",@"SHT_CUDA_INFO"
	.sectionflags	@""
	.align	4


	//----- nvinfo : EIATTR_CUDA_API_VERSION
	.align		4
        /*0000*/ 	.byte	0x04, 0x37
        /*0002*/ 	.short	(.L_9 - .L_8)
.L_8:
        /*0004*/ 	.word	0x0000007c


	//----- nvinfo : EIATTR_SW2861232_WAR
	.align		4
.L_9:
        /*0008*/ 	.byte	0x01, 0x35
	.zero		2


	//----- nvinfo : EIATTR_PARAM_CBANK
	.align		4
        /*000c*/ 	.byte	0x04, 0x0a
        /*000e*/ 	.short	(.L_11 - .L_10)
	.align		4
.L_10:
        /*0010*/ 	.word	index@(.nv.constant0.triton_mm)
        /*0014*/ 	.short	0x0160
        /*0016*/ 	.short	0x0020


	//----- nvinfo : EIATTR_CBANK_PARAM_SIZE
	.align		4
.L_11:
        /*0018*/ 	.byte	0x03, 0x19
        /*001a*/ 	.short	0x0020


	//----- nvinfo : EIATTR_KPARAM_INFO
	.align		4
        /*001c*/ 	.byte	0x04, 0x17
        /*001e*/ 	.short	(.L_13 - .L_12)
.L_12:
        /*0020*/ 	.word	0x00000000
        /*0024*/ 	.short	0x0003
        /*0026*/ 	.short	0x0018
        /*0028*/ 	.byte	0x00, 0xf4, 0x21, 0x00


	//----- nvinfo : EIATTR_KPARAM_INFO
	.align		4
.L_13:
        /*002c*/ 	.byte	0x04, 0x17
        /*002e*/ 	.short	(.L_15 - .L_14)
.L_14:
        /*0030*/ 	.word	0x00000000
        /*0034*/ 	.short	0x0002
        /*0036*/ 	.short	0x0010
        /*0038*/ 	.byte	0x00, 0xf4, 0x21, 0x00


	//----- nvinfo : EIATTR_KPARAM_INFO
	.align		4
.L_15:
        /*003c*/ 	.byte	0x04, 0x17
        /*003e*/ 	.short	(.L_17 - .L_16)
.L_16:
        /*0040*/ 	.word	0x00000000
        /*0044*/ 	.short	0x0001
        /*0046*/ 	.short	0x0008
        /*0048*/ 	.byte	0x00, 0xf4, 0x21, 0x00


	//----- nvinfo : EIATTR_KPARAM_INFO
	.align		4
.L_17:
        /*004c*/ 	.byte	0x04, 0x17
        /*004e*/ 	.short	(.L_19 - .L_18)
.L_18:
        /*0050*/ 	.word	0x00000000
        /*0054*/ 	.short	0x0000
        /*0056*/ 	.short	0x0000
        /*0058*/ 	.byte	0x00, 0xf4, 0x21, 0x00


	//----- nvinfo : EIATTR_MAXREG_COUNT
	.align		4
.L_19:
        /*005c*/ 	.byte	0x03, 0x1b
        /*005e*/ 	.short	0x00ff


	//----- nvinfo : EIATTR_EXIT_INSTR_OFFSETS
	.align		4
        /*0060*/ 	.byte	0x04, 0x1c
        /*0062*/ 	.short	(.L_21 - .L_20)


	//   ....[0]....
.L_20:
        /*0064*/ 	.word	0x000019e0


	//   ....[1]....
        /*0068*/ 	.word	0x00001a30


	//----- nvinfo : EIATTR_REQNTID
	.align		4
.L_21:
        /*006c*/ 	.byte	0x04, 0x10
        /*006e*/ 	.short	(.L_23 - .L_22)
.L_22:
        /*0070*/ 	.word	0x00000080
        /*0074*/ 	.word	0x00000001
        /*0078*/ 	.word	0x00000001
.L_23:


//--------------------- .nv.callgraph             --------------------------
	.section	.nv.callgraph,"",@"SHT_CUDA_CALLGRAPH"
	.align	4
	.sectionentsize	8
	.align		4
        /*0000*/ 	.word	0x00000000
	.align		4
        /*0004*/ 	.word	0xffffffff
	.align		4
        /*0008*/ 	.word	0x00000000
	.align		4
        /*000c*/ 	.word	0xfffffffe
	.align		4
        /*0010*/ 	.word	0x00000000
	.align		4
        /*0014*/ 	.word	0xfffffffd
	.align		4
        /*0018*/ 	.word	0x00000000
	.align		4
        /*001c*/ 	.word	0xfffffffc


//--------------------- .nv.rel.action            --------------------------
	.section	.nv.rel.action,"",@"SHT_CUDA_RELOCINFO"
	.align	8
	.sectionentsize	8
        /*0000*/ 	.byte	0x73, 0x00, 0x00, 0x00, 0x00, 0x00, 0x00, 0x00, 0x00, 0x00, 0x00, 0x11, 0x25, 0x00, 0x05, 0x36


//--------------------- .nv.constant0.triton_mm   --------------------------
	.section	.nv.constant0.triton_mm,"a",@progbits
	.sectionflags	@""
	.align	4
.nv.constant0.triton_mm:
	.zero		384


//--------------------- .text.triton_mm           --------------------------
	.section	.text.triton_mm,"ax",@progbits
	.sectionflags	@"SHF_BARRIERS=1"
	.sectioninfo	@"SHI_REGISTERS=114"
	.align	128
        .global         triton_mm
        .type           triton_mm,@function
        .size           triton_mm,(.L_x_2 - triton_mm)
        .other          triton_mm,@"STO_CUDA_ENTRY STV_DEFAULT"
triton_mm:
.text.triton_mm:
[----:B------:R-:W-:Y:S02]  /*0000*/  IMAD.MOV.U32 R1, RZ, RZ, c[0x0][0x28] ;  /* 0x00000a00ff017624 */ /* 0x000fe400078e00ff */
[----:B------:R-:W1:Y:S01]  /*0010*/  S2R R9, SR_CTAID.X ;  /* 0x0000000000097919 */ /* 0x000e620000002500 */
[----:B------:R-:W-:Y:S01]  /*0020*/  IMAD.MOV.U32 R5, RZ, RZ, -0x8 ;  /* 0xfffffff8ff057424 */ /* 0x000fe200078e00ff */
[----:B------:R-:W-:Y:S01]  /*0030*/  ULDC.64 UR6, c[0x0][0x118] ;  /* 0x0000460000067ab9 */ /* 0x000fe20000000a00 */
[----:B------:R-:W-:Y:S01]  /*0040*/  IMAD.MOV.U32 R92, RZ, RZ, 0x1 ;  /* 0x00000001ff5c7424 */ /* 0x000fe200078e00ff */
[----:B------:R-:W2:Y:S01]  /*0050*/  S2R R69, SR_TID.X ;  /* 0x0000000000457919 */ /* 0x000ea20000002100 */
[----:B------:R-:W-:Y:S01]  /*0060*/  IMAD.MOV.U32 R90, RZ, RZ, RZ ;  /* 0x000000ffff5a7224 */ /* 0x000fe200078e00ff */
[----:B------:R-:W-:Y:S01]  /*0070*/  CS2R R52, SRZ ;  /* 0x0000000000347805 */ /* 0x000fe2000001ff00 */
[----:B------:R-:W-:Y:S01]  /*0080*/  IMAD.MOV.U32 R89, RZ, RZ, RZ ;  /* 0x000000ffff597224 */ /* 0x000fe200078e00ff */
[----:B------:R-:W-:Y:S01]  /*0090*/  CS2R R54, SRZ ;  /* 0x0000000000367805 */ /* 0x000fe2000001ff00 */
        /* <DEDUP_REMOVED lines=15> */
[----:B-1----:R-:W-:Y:S01]  /*0190*/  IMAD.HI R0, R9, 0x2aaaaaab, RZ ;  /* 0x2aaaaaab09007827 */ /* 0x002fe200078e02ff */
[----:B------:R-:W-:Y:S01]  /*01a0*/  CS2R R30, SRZ ;  /* 0x00000000001e7805 */ /* 0x000fe2000001ff00 */
[----:B------:R-:W-:Y:S01]  /*01b0*/  CS2R R20, SRZ ;  /* 0x0000000000147805 */ /* 0x000fe2000001ff00 */
[----:B------:R-:W-:Y:S01]  /*01c0*/  CS2R R22, SRZ ;  /* 0x0000000000167805 */ /* 0x000fe2000001ff00 */
[----:B--2---:R-:W-:Y:S01]  /*01d0*/  SHF.R.U32.HI R84, RZ, 0x2, R69 ;  /* 0x00000002ff547819 */ /* 0x004fe20000011645 */
[C---:B------:R-:W-:Y:S01]  /*01e0*/  IMAD.SHL.U32 R88, R69.reuse, 0x20, RZ ;  /* 0x0000002045587824 */ /* 0x040fe200078e00ff */
[----:B------:R-:W-:Y:S01]  /*01f0*/  SHF.R.U32.HI R3, RZ, 0x1f, R0 ;  /* 0x0000001fff037819 */ /* 0x000fe20000011600 */
[----:B------:R-:W-:Y:S01]  /*0200*/  CS2R R32, SRZ ;  /* 0x0000000000207805 */ /* 0x000fe2000001ff00 */
[----:B------:R-:W-:Y:S01]  /*0210*/  CS2R R34, SRZ ;  /* 0x0000000000227805 */ /* 0x000fe2000001ff00 */
[----:B------:R-:W-:Y:S01]  /*0220*/  CS2R R14, SRZ ;  /* 0x00000000000e7805 */ /* 0x000fe2000001ff00 */
[----:B------:R-:W-:Y:S01]  /*0230*/  LEA.HI.SX32 R0, R0, R3, 0x1b ;  /* 0x0000000300007211 */ /* 0x000fe200078fdaff */
[----:B------:R-:W-:Y:S01]  /*0240*/  CS2R R16, SRZ ;  /* 0x0000000000107805 */ /* 0x000fe2000001ff00 */
[----:B------:R-:W-:Y:S01]  /*0250*/  CS2R R18, SRZ ;  /* 0x0000000000127805 */ /* 0x000fe2000001ff00 */
[----:B------:R-:W-:Y:S01]  /*0260*/  CS2R R24, SRZ ;  /* 0x0000000000187805 */ /* 0x000fe2000001ff00 */
[----:B------:R-:W-:Y:S01]  /*0270*/  CS2R R26, SRZ ;  /* 0x00000000001a7805 */ /* 0x000fe2000001ff00 */
[C---:B------:R-:W-:Y:S01]  /*0280*/  IMAD R2, R0.reuse, R5, 0x41 ;  /* 0x0000004100027424 */ /* 0x040fe200078e0205 */
[----:B------:R-:W-:Y:S01]  /*0290*/  LOP3.LUT R91, R69, 0x10, RZ, 0xc0, !PT ;  /* 0x00000010455b7812 */ /* 0x000fe200078ec0ff */
[----:B------:R-:W-:Y:S01]  /*02a0*/  IMAD R7, R0, -0xc0, R9 ;  /* 0xffffff4000077824 */ /* 0x000fe200078e0209 */
[----:B------:R-:W-:-:S02]  /*02b0*/  UMOV UR4, 0xffffffff ;  /* 0xffffffff00047882 */ /* 0x000fc40000000000 */
[----:B------:R-:W-:Y:S02]  /*02c0*/  IMNMX R4, R2, 0x8, PT ;  /* 0x0000000802047817 */ /* 0x000fe40003800200 */
[----:B------:R-:W-:Y:S02]  /*02d0*/  IABS R10, R7 ;  /* 0x00000007000a7213 */ /* 0x000fe40000000000 */
[-C--:B------:R-:W-:Y:S02]  /*02e0*/  IABS R11, R4.reuse ;  /* 0x00000004000b7213 */ /* 0x080fe40000000000 */
[-C--:B------:R-:W-:Y:S02]  /*02f0*/  IABS R8, R4.reuse ;  /* 0x0000000400087213 */ /* 0x080fe40000000000 */
[----:B------:R-:W1:Y:S01]  /*0300*/  I2F.RP R5, R11 ;  /* 0x0000000b00057306 */ /* 0x000e620000209400 */
[----:B------:R-:W-:Y:S02]  /*0310*/  LOP3.LUT R7, R7, R4, RZ, 0x3c, !PT ;  /* 0x0000000407077212 */ /* 0x000fe400078e3cff */
[----:B------:R-:W-:-:S02]  /*0320*/  IMAD.MOV R8, RZ, RZ, -R8 ;  /* 0x000000ffff087224 */ /* 0x000fc400078e0a08 */
[----:B------:R-:W-:-:S03]  /*0330*/  ISETP.GE.AND P3, PT, R7, RZ, PT ;  /* 0x000000ff0700720c */ /* 0x000fc60003f66270 */
[----:B-1----:R-:W1:Y:S02]  /*0340*/  MUFU.RCP R5, R5 ;  /* 0x0000000500057308 */ /* 0x002e640000001000 */
[----:B-1----:R-:W-:-:S06]  /*0350*/  IADD3 R2, R5, 0xffffffe, RZ ;  /* 0x0ffffffe05027810 */ /* 0x002fcc0007ffe0ff */
[----:B------:R1:W2:Y:S02]  /*0360*/  F2I.FTZ.U32.TRUNC.NTZ R3, R2 ;  /* 0x0000000200037305 */ /* 0x0002a4000021f000 */
[----:B-1----:R-:W-:Y:S02]  /*0370*/  IMAD.MOV.U32 R2, RZ, RZ, RZ ;  /* 0x000000ffff027224 */ /* 0x002fe400078e00ff */
[----:B--2---:R-:W-:-:S04]  /*0380*/  IMAD.MOV R6, RZ, RZ, -R3 ;  /* 0x000000ffff067224 */ /* 0x004fc800078e0a03 */
[----:B------:R-:W-:Y:S02]  /*0390*/  IMAD R13, R6, R11, RZ ;  /* 0x0000000b060d7224 */ /* 0x000fe400078e02ff */
[----:B------:R-:W-:Y:S02]  /*03a0*/  IMAD.MOV.U32 R6, RZ, RZ, R10 ;  /* 0x000000ffff067224 */ /* 0x000fe400078e000a */
[----:B------:R-:W-:-:S06]  /*03b0*/  IMAD.HI.U32 R3, R3, R13, R2 ;  /* 0x0000000d03037227 */ /* 0x000fcc00078e0002 */
[----:B------:R-:W-:-:S04]  /*03c0*/  IMAD.HI.U32 R5, R3, R6, RZ ;  /* 0x0000000603057227 */ /* 0x000fc800078e00ff */
[----:B------:R-:W-:Y:S01]  /*03d0*/  IMAD R2, R5, R8, R6 ;  /* 0x0000000805027224 */ /* 0x000fe200078e0206 */
[----:B------:R-:W-:-:S04]  /*03e0*/  IABS R6, R9 ;  /* 0x0000000900067213 */ /* 0x000fc80000000000 */
[----:B------:R-:W-:Y:S01]  /*03f0*/  ISETP.GT.U32.AND P2, PT, R11, R2, PT ;  /* 0x000000020b00720c */ /* 0x000fe20003f44070 */
[----:B------:R-:W-:-:S12]  /*0400*/  IMAD.HI.U32 R3, R3, R6, RZ ;  /* 0x0000000603037227 */ /* 0x000fd800078e00ff */
[----:B------:R-:W-:Y:S01]  /*0410*/  @!P2 IMAD.IADD R2, R2, 0x1, -R11 ;  /* 0x000000010202a824 */ /* 0x000fe200078e0a0b */
[----:B------:R-:W-:Y:S02]  /*0420*/  @!P2 IADD3 R5, R5, 0x1, RZ ;  /* 0x000000010505a810 */ /* 0x000fe40007ffe0ff */
[----:B------:R-:W-:Y:S02]  /*0430*/  ISETP.GE.AND P2, PT, R9, RZ, PT ;  /* 0x000000ff0900720c */ /* 0x000fe40003f46270 */
[----:B------:R-:W-:Y:S01]  /*0440*/  ISETP.GE.U32.AND P0, PT, R2, R11, PT ;  /* 0x0000000b0200720c */ /* 0x000fe20003f06070 */
[----:B------:R-:W-:-:S05]  /*0450*/  IMAD R2, R3, R8, R6 ;  /* 0x0000000803027224 */ /* 0x000fca00078e0206 */
[----:B------:R-:W-:-:S07]  /*0460*/  ISETP.GT.U32.AND P1, PT, R11, R2, PT ;  /* 0x000000020b00720c */ /* 0x000fce0003f24070 */
[----:B------:R-:W-:Y:S02]  /*0470*/  @P0 IADD3 R5, R5, 0x1, RZ ;  /* 0x0000000105050810 */ /* 0x000fe40007ffe0ff */
[----:B------:R-:W-:-:S03]  /*0480*/  ISETP.NE.AND P0, PT, R4, RZ, PT ;  /* 0x000000ff0400720c */ /* 0x000fc60003f05270 */
[----:B------:R-:W-:Y:S01]  /*0490*/  IMAD.MOV.U32 R6, RZ, RZ, R5 ;  /* 0x000000ffff067224 */ /* 0x000fe200078e0005 */
[----:B------:R-:W-:Y:S01]  /*04a0*/  LOP3.LUT R5, RZ, R4, RZ, 0x33, !PT ;  /* 0x00000004ff057212 */ /* 0x000fe200078e33ff */
[----:B------:R-:W-:Y:S01]  /*04b0*/  @!P1 IMAD.IADD R2, R2, 0x1, -R11 ;  /* 0x0000000102029824 */ /* 0x000fe200078e0a0b */
[----:B------:R-:W-:Y:S01]  /*04c0*/  SHF.R.U32.HI R4, RZ, 0x1, R69 ;  /* 0x00000001ff047819 */ /* 0x000fe20000011645 */
[----:B------:R-:W-:-:S03]  /*04d0*/  @!P3 IMAD.MOV R6, RZ, RZ, -R6 ;  /* 0x000000ffff06b224 */ /* 0x000fc600078e0a06 */
[----:B------:R-:W-:Y:S02]  /*04e0*/  ISETP.GT.U32.AND P1, PT, R11, R2, PT ;  /* 0x000000020b00720c */ /* 0x000fe40003f24070 */
[----:B------:R-:W-:Y:S02]  /*04f0*/  SEL R3, R5, R6, !P0 ;  /* 0x0000000605037207 */ /* 0x000fe40004000000 */
[----:B------:R-:W-:-:S03]  /*0500*/  SGXT.U32 R4, R4, 0x6 ;  /* 0x000000060404781a */ /* 0x000fc60000000000 */
[----:B------:R-:W-:-:S05]  /*0510*/  IMAD.SHL.U32 R3, R3, 0x80, RZ ;  /* 0x0000008003037824 */ /* 0x000fca00078e00ff */
[C---:B------:R-:W-:Y:S01]  /*0520*/  LOP3.LUT R6, R3.reuse, R4, RZ, 0xfc, !PT ;  /* 0x0000000403067212 */ /* 0x040fe200078efcff */
[----:B------:R-:W-:Y:S01]  /*0530*/  @!P1 IMAD.IADD R2, R2, 0x1, -R11 ;  /* 0x0000000102029824 */ /* 0x000fe200078e0a0b */
[----:B------:R-:W-:Y:S01]  /*0540*/  LOP3.LUT R10, R3, 0x40, R4, 0xfe, !PT ;  /* 0x00000040030a7812 */ /* 0x000fe200078efe04 */
[----:B------:R-:W-:Y:S01]  /*0550*/  IMAD.SHL.U32 R11, R69, 0x10, RZ ;  /* 0x00000010450b7824 */ /* 0x000fe200078e00ff */
[----:B------:R-:W-:Y:S01]  /*0560*/  PRMT R7, R6, 0x9910, RZ ;  /* 0x0000991006077816 */ /* 0x000fe200000000ff */
[----:B------:R-:W-:Y:S01]  /*0570*/  @!P2 IMAD.MOV R2, RZ, RZ, -R2 ;  /* 0x000000ffff02a224 */ /* 0x000fe200078e0a02 */
[----:B------:R-:W-:Y:S02]  /*0580*/  PRMT R8, R10, 0x9910, RZ ;  /* 0x000099100a087816 */ /* 0x000fe400000000ff */
[----:B------:R-:W-:Y:S01]  /*0590*/  LOP3.LUT R11, R11, 0x10, RZ, 0xc0, !PT ;  /* 0x000000100b0b7812 */ /* 0x000fe200078ec0ff */
[----:B------:R-:W-:Y:S01]  /*05a0*/  IMAD R7, R7, 0x2aab, RZ ;  /* 0x00002aab07077824 */ /* 0x000fe200078e02ff */
[----:B------:R-:W-:Y:S01]  /*05b0*/  SEL R5, R5, R2, !P0 ;  /* 0x0000000205057207 */ /* 0x000fe20004000000 */
[----:B------:R-:W-:-:S03]  /*05c0*/  IMAD R8, R8, 0x2aab, RZ ;  /* 0x00002aab08087824 */ /* 0x000fc600078e02ff */
[----:B------:R-:W-:Y:S01]  /*05d0*/  SHF.R.S32.HI R7, RZ, 0x10, R7 ;  /* 0x00000010ff077819 */ /* 0x000fe20000011407 */
[----:B------:R-:W-:Y:S01]  /*05e0*/  IMAD R0, R0, 0x8, R5 ;  /* 0x0000000800007824 */ /* 0x000fe200078e0205 */
[----:B------:R-:W-:Y:S02]  /*05f0*/  SHF.R.S32.HI R2, RZ, 0x10, R8 ;  /* 0x00000010ff027819 */ /* 0x000fe40000011408 */
[----:B------:R-:W-:Y:S01]  /*0600*/  LOP3.LUT R9, R7, 0xffff, RZ, 0xc0, !PT ;  /* 0x0000ffff07097812 */ /* 0x000fe200078ec0ff */
[----:B------:R-:W-:Y:S01]  /*0610*/  IMAD.SHL.U32 R0, R0, 0x40, RZ ;  /* 0x0000004000007824 */ /* 0x000fe200078e00ff */
[----:B------:R-:W-:Y:S02]  /*0620*/  LOP3.LUT R8, R2, 0xffff, RZ, 0xc0, !PT ;  /* 0x0000ffff02087812 */ /* 0x000fe400078ec0ff */
[----:B------:R-:W-:Y:S02]  /*0630*/  SHF.R.U32.HI R2, RZ, 0xf, R9 ;  /* 0x0000000fff027819 */ /* 0x000fe40000011609 */
[----:B------:R-:W-:-:S02]  /*0640*/  SHF.R.U32.HI R7, RZ, 0xf, R8 ;  /* 0x0000000fff077819 */ /* 0x000fc40000011608 */
[----:B------:R-:W-:Y:S02]  /*0650*/  LOP3.LUT R5, R0, R4, RZ, 0xfc, !PT ;  /* 0x0000000400057212 */ /* 0x000fe400078efcff */
[----:B------:R-:W-:Y:S02]  /*0660*/  LEA.HI R2, R9, R2, RZ, 0x17 ;  /* 0x0000000209027211 */ /* 0x000fe400078fb8ff */
[----:B------:R-:W-:Y:S01]  /*0670*/  LEA.HI R8, R8, R7, RZ, 0x17 ;  /* 0x0000000708087211 */ /* 0x000fe200078fb8ff */
[----:B------:R-:W-:Y:S01]  /*0680*/  IMAD.HI R7, R5, 0x7f807f81, RZ ;  /* 0x7f807f8105077827 */ /* 0x000fe200078e02ff */
[----:B------:R-:W-:Y:S02]  /*0690*/  PRMT R9, R2, 0x9910, RZ ;  /* 0x0000991002097816 */ /* 0x000fe400000000ff */
[----:B------:R-:W-:Y:S02]  /*06a0*/  LOP3.LUT R2, R69, 0x8, RZ, 0xc0, !PT ;  /* 0x0000000845027812 */ /* 0x000fe400078ec0ff */
[----:B------:R-:W-:Y:S01]  /*06b0*/  PRMT R13, R8, 0x9910, RZ ;  /* 0x00009910080d7816 */ /* 0x000fe200000000ff */
[----:B------:R-:W-:Y:S01]  /*06c0*/  IMAD R9, R9, 0xc00, RZ ;  /* 0x00000c0009097824 */ /* 0x000fe200078e02ff */
[----:B------:R-:W-:Y:S01]  /*06d0*/  SHF.R.U32.HI R8, RZ, 0x1f, R7 ;  /* 0x0000001fff087819 */ /* 0x000fe20000011607 */
[----:B------:R-:W-:-:S02]  /*06e0*/  IMAD.SHL.U32 R12, R2, 0x2, RZ ;  /* 0x00000002020c7824 */ /* 0x000fc400078e00ff */
[----:B------:R-:W-:Y:S01]  /*06f0*/  IMAD R2, R13, 0xc00, RZ ;  /* 0x00000c000d027824 */ /* 0x000fe200078e02ff */
[----:B------:R-:W-:Y:S01]  /*0700*/  LEA.HI.SX32 R8, R7, R8, 0x15 ;  /* 0x0000000807087211 */ /* 0x000fe200078faaff */
[----:B------:R-:W-:Y:S01]  /*0710*/  IMAD.MOV R7, RZ, RZ, -R9 ;  /* 0x000000ffff077224 */ /* 0x000fe200078e0a09 */
[----:B------:R-:W-:Y:S01]  /*0720*/  LOP3.LUT R85, R11, R12, RZ, 0x3c, !PT ;  /* 0x0000000c0b557212 */ /* 0x000fe200078e3cff */
[----:B------:R-:W-:Y:S02]  /*0730*/  IMAD.MOV R2, RZ, RZ, -R2 ;  /* 0x000000ffff027224 */ /* 0x000fe400078e0a02 */
[----:B------:R-:W-:Y:S01]  /*0740*/  IMAD R8, R8, -0x1010, R5 ;  /* 0xffffeff008087824 */ /* 0x000fe200078e0205 */
[----:B------:R-:W-:Y:S01]  /*0750*/  PRMT R7, R7, 0x7710, RZ ;  /* 0x0000771007077816 */ /* 0x000fe200000000ff */
[----:B------:R-:W-:Y:S01]  /*0760*/  IMAD R85, R4, 0x20, R85 ;  /* 0x0000002004557824 */ /* 0x000fe200078e0255 */
[----:B------:R-:W-:Y:S01]  /*0770*/  PRMT R5, R2, 0x7710, RZ ;  /* 0x0000771002057816 */ /* 0x000fe200000000ff */
[----:B------:R-:W-:Y:S01]  /*0780*/  IMAD R8, R8, 0x3c00, RZ ;  /* 0x00003c0008087824 */ /* 0x000fe200078e02ff */
[----:B------:R-:W-:Y:S01]  /*0790*/  LOP3.LUT R4, R69, 0x7, RZ, 0xc0, !PT ;  /* 0x0000000745047812 */ /* 0x000fe200078ec0ff */
[----:B------:R-:W-:-:S02]  /*07a0*/  IMAD.IADD R6, R6, 0x1, R7 ;  /* 0x0000000106067824 */ /* 0x000fc400078e0207 */
[----:B------:R-:W-:Y:S01]  /*07b0*/  IMAD.IADD R10, R10, 0x1, R5 ;  /* 0x000000010a0a7824 */ /* 0x000fe200078e0205 */
[----:B------:R-:W-:Y:S01]  /*07c0*/  LOP3.LUT R5, R84, 0x10, RZ, 0xc0, !PT ;  /* 0x0000001054057812 */ /* 0x000fe200078ec0ff */
[----:B------:R-:W-:Y:S01]  /*07d0*/  IMAD.SHL.U32 R2, R69, 0x4, RZ ;  /* 0x0000000445027824 */ /* 0x000fe200078e00ff */
[----:B------:R-:W-:Y:S02]  /*07e0*/  PRMT R72, R6, 0x9910, RZ ;  /* 0x0000991006487816 */ /* 0x000fe400000000ff */
[----:B------:R-:W-:Y:S02]  /*07f0*/  PRMT R74, R10, 0x9910, RZ ;  /* 0x000099100a4a7816 */ /* 0x000fe400000000ff */
[----:B------:R-:W-:Y:S01]  /*0800*/  LOP3.LUT R68, R4, 0x20, RZ, 0xfc, !PT ;  /* 0x0000002004447812 */ /* 0x000fe200078efcff */
[----:B------:R-:W-:Y:S01]  /*0810*/  IMAD R72, R72, 0x3c00, RZ ;  /* 0x00003c0048487824 */ /* 0x000fe200078e02ff */
[----:B------:R-:W-:Y:S01]  /*0820*/  LOP3.LUT R4, R5, 0x8, R84, 0xf8, !PT ;  /* 0x0000000805047812 */ /* 0x000fe200078ef854 */
[----:B------:R-:W-:Y:S01]  /*0830*/  IMAD R74, R74, 0x3c00, RZ ;  /* 0x00003c004a4a7824 */ /* 0x000fe200078e02ff */
[----:B------:R-:W-:-:S02]  /*0840*/  LOP3.LUT R6, R8, R11, RZ, 0xfc, !PT ;  /* 0x0000000b08067212 */ /* 0x000fc400078efcff */
[----:B------:R-:W-:Y:S02]  /*0850*/  LOP3.LUT R5, R4, 0x7, R69, 0xf8, !PT ;  /* 0x0000000704057812 */ /* 0x000fe400078ef845 */
[-C--:B------:R-:W-:Y:S02]  /*0860*/  LOP3.LUT R4, R72, R11.reuse, RZ, 0xfc, !PT ;  /* 0x0000000b48047212 */ /* 0x080fe400078efcff */
[----:B------:R-:W-:Y:S02]  /*0870*/  LOP3.LUT R11, R74, R11, RZ, 0xfc, !PT ;  /* 0x0000000b4a0b7212 */ /* 0x000fe400078efcff */
[----:B------:R-:W-:Y:S02]  /*0880*/  IADD3 R94, P0, R6, c[0x0][0x160], RZ ;  /* 0x00005800065e7a10 */ /* 0x000fe40007f1e0ff */
[----:B------:R-:W-:Y:S02]  /*0890*/  IADD3 R104, P1, R4, c[0x0][0x168], RZ ;  /* 0x00005a0004687a10 */ /* 0x000fe40007f3e0ff */
[----:B------:R-:W-:Y:S01]  /*08a0*/  IADD3 R100, P2, R11, c[0x0][0x168], RZ ;  /* 0x00005a000b647a10 */ /* 0x000fe20007f5e0ff */
[----:B------:R-:W-:Y:S01]  /*08b0*/  IMAD.MOV.U32 R70, RZ, RZ, R94 ;  /* 0x000000ffff467224 */ /* 0x000fe200078e005e */
[----:B------:R-:W-:-:S02]  /*08c0*/  LEA.HI.X.SX32 R95, R6, c[0x0][0x164], 0x1, P0 ;  /* 0x00005900065f7a11 */ /* 0x000fc400000f0eff */
[----:B------:R-:W-:Y:S02]  /*08d0*/  LEA.HI.X.SX32 R105, R4, c[0x0][0x16c], 0x1, P1 ;  /* 0x00005b0004697a11 */ /* 0x000fe400008f0eff */
[----:B------:R-:W-:Y:S01]  /*08e0*/  LEA.HI.X.SX32 R101, R11, c[0x0][0x16c], 0x1, P2 ;  /* 0x00005b000b657a11 */ /* 0x000fe200010f0eff */
[----:B------:R1:W-:Y:S01]  /*08f0*/  LDGSTS.E.BYPASS.128 [R85+0x2000], [R94.64] ;  /* 0x020000005e557fae */ /* 0x0003e2000b901c46 */
[----:B------:R-:W-:Y:S01]  /*0900*/  LEA.HI.X.SX32 R71, R8, c[0x0][0x164], 0x1, P0 ;  /* 0x0000590008477a11 */ /* 0x000fe200000f0eff */
[----:B------:R-:W-:Y:S01]  /*0910*/  CS2R R10, SRZ ;  /* 0x00000000000a7805 */ /* 0x000fe2000001ff00 */
[----:B------:R-:W-:Y:S01]  /*0920*/  LEA.HI.X.SX32 R73, R72, c[0x0][0x16c], 0x1, P1 ;  /* 0x00005b0048497a11 */ /* 0x000fe200008f0eff */
[----:B------:R-:W0:Y:S01]  /*0930*/  LDGDEPBAR ;  /* 0x00000000000079af */ /* 0x000e220000000000 */
[----:B------:R-:W-:Y:S01]  /*0940*/  LEA.HI.X.SX32 R75, R74, c[0x0][0x16c], 0x1, P2 ;  /* 0x00005b004a4b7a11 */ /* 0x000fe200010f0eff */
[----:B------:R-:W-:Y:S01]  /*0950*/  IMAD.MOV.U32 R72, RZ, RZ, R104 ;  /* 0x000000ffff487224 */ /* 0x000fe200078e0068 */
[----:B------:R-:W-:Y:S01]  /*0960*/  LOP3.LUT R7, R68, 0x8, R84, 0xf8, !PT ;  /* 0x0000000844077812 */ /* 0x000fe200078ef854 */
[----:B------:R2:W-:Y:S01]  /*0970*/  LDGSTS.E.BYPASS.128 [R85], [R104.64] ;  /* 0x0000000068557fae */ /* 0x0005e2000b901c46 */
[----:B------:R-:W-:Y:S01]  /*0980*/  IMAD.MOV.U32 R74, RZ, RZ, R100 ;  /* 0x000000ffff4a7224 */ /* 0x000fe200078e0064 */
[----:B------:R-:W-:Y:S01]  /*0990*/  LOP3.LUT R12, R12, 0x10, R2, 0x78, !PT ;  /* 0x000000100c0c7812 */ /* 0x000fe200078e7802 */
[----:B------:R-:W-:Y:S01]  /*09a0*/  CS2R R8, SRZ ;  /* 0x0000000000087805 */ /* 0x000fe2000001ff00 */
[----:B------:R3:W-:Y:S01]  /*09b0*/  LDGSTS.E.BYPASS.128 [R85+0x800], [R100.64] ;  /* 0x0080000064557fae */ /* 0x0007e2000b901c46 */
[----:B------:R-:W-:-:S02]  /*09c0*/  LOP3.LUT R7, R7, 0x10, R84, 0xf8, !PT ;  /* 0x0000001007077812 */ /* 0x000fc400078ef854 */
[----:B-1----:R-:W-:Y:S01]  /*09d0*/  LOP3.LUT R95, R69, 0x10, R2, 0x48, !PT ;  /* 0x00000010455f7812 */ /* 0x002fe200078e4802 */
[----:B------:R-:W0:Y:S01]  /*09e0*/  LDGDEPBAR ;  /* 0x00000000000079af */ /* 0x000e220000000000 */
[----:B------:R-:W-:Y:S01]  /*09f0*/  LOP3.LUT R68, R68, 0x8, R69, 0xf8, !PT ;  /* 0x0000000844447812 */ /* 0x000fe200078ef845 */
[--C-:B------:R-:W-:Y:S02]  /*0a00*/  IMAD R86, R5, 0x20, R12.reuse ;  /* 0x0000002005567824 */ /* 0x100fe400078e020c */
[----:B------:R-:W-:Y:S01]  /*0a10*/  BAR.SYNC.DEFER_BLOCKING 0x0 ;  /* 0x0000000000007b1d */ /* 0x000fe20000010000 */
[----:B------:R-:W-:Y:S01]  /*0a20*/  IADD3 R94, P2, R94, 0x40, RZ ;  /* 0x000000405e5e7810 */ /* 0x000fe20007f5e0ff */
[----:B------:R-:W-:Y:S01]  /*0a30*/  IMAD R87, R7, 0x20, R12 ;  /* 0x0000002007577824 */ /* 0x000fe200078e020c */
[----:B--2---:R-:W-:Y:S01]  /*0a40*/  IADD3 R104, P1, R104, 0x40, RZ ;  /* 0x0000004068687810 */ /* 0x004fe20007f3e0ff */
[----:B------:R-:W-:Y:S01]  /*0a50*/  IMAD R93, R68, 0x20, R95 ;  /* 0x00000020445d7824 */ /* 0x000fe200078e025f */
[----:B---3--:R-:W-:Y:S01]  /*0a60*/  IADD3 R100, P0, R100, 0x40, RZ ;  /* 0x0000004064647810 */ /* 0x008fe20007f1e0ff */
[----:B------:R-:W-:Y:S01]  /*0a70*/  CS2R R4, SRZ ;  /* 0x0000000000047805 */ /* 0x000fe2000001ff00 */
[----:B------:R-:W-:Y:S01]  /*0a80*/  CS2R R6, SRZ ;  /* 0x0000000000067805 */ /* 0x000fe2000001ff00 */
[----:B------:R-:W-:Y:S01]  /*0a90*/  CS2R R12, SRZ ;  /* 0x00000000000c7805 */ /* 0x000fe2000001ff00 */
[----:B------:R-:W-:Y:S01]  /*0aa0*/  LOP3.LUT R95, R95, 0x1e0, R88, 0xf8, !PT ;  /* 0x000001e05f5f7812 */ /* 0x000fe200078ef858 */
[----:B------:R-:W-:-:S02]  /*0ab0*/  IMAD.X R105, RZ, RZ, R71, P2 ;  /* 0x000000ffff697224 */ /* 0x000fc400010e0647 */
[----:B------:R-:W-:Y:S02]  /*0ac0*/  IMAD.X R111, RZ, RZ, R75, P0 ;  /* 0x000000ffff6f7224 */ /* 0x000fe400000e064b */
[----:B------:R-:W-:Y:S01]  /*0ad0*/  IMAD.X R109, RZ, RZ, R73, P1 ;  /* 0x000000ffff6d7224 */ /* 0x000fe200008e0649 */
[----:B------:R-:W-:Y:S01]  /*0ae0*/  @!PT LDS RZ, [RZ] ;  /* 0x00000000fffff984 */ /* 0x000fe20000000800 */
[----:B------:R-:W-:Y:S01]  /*0af0*/  @!PT LDS RZ, [RZ] ;  /* 0x00000000fffff984 */ /* 0x000fe20000000800 */
[----:B------:R-:W-:Y:S01]  /*0b00*/  @!PT LDS RZ, [RZ] ;  /* 0x00000000fffff984 */ /* 0x000fe20000000800 */
[----:B------:R1:W-:Y:S04]  /*0b10*/  LDGSTS.E.BYPASS.128 [R85+0x2800], [R70.64+0x20] ;  /* 0x0280002046557fae */ /* 0x0003e8000b901c46 */
[----:B------:R-:W0:Y:S04]  /*0b20*/  LDGDEPBAR ;  /* 0x00000000000079af */ /* 0x000e280000000000 */
[----:B------:R1:W-:Y:S04]  /*0b30*/  LDGSTS.E.BYPASS.128 [R85+0x1000], [R72.64+0x20] ;  /* 0x0100002048557fae */ /* 0x0003e8000b901c46 */
[----:B------:R1:W-:Y:S04]  /*0b40*/  LDGSTS.E.BYPASS.128 [R85+0x1800], [R74.64+0x20] ;  /* 0x018000204a557fae */ /* 0x0003e8000b901c46 */
[----:B------:R-:W0:Y:S02]  /*0b50*/  LDGDEPBAR ;  /* 0x00000000000079af */ /* 0x000e240000000000 */
.L_x_0:
[----:B------:R-:W-:Y:S01]  /*0b60*/  UIADD3 UR4, UR4, 0x1, URZ ;  /* 0x0000000104047890 */ /* 0x000fe2000fffe03f */
[----:B------:R-:W-:-:S04]  /*0b70*/  DEPBAR.LE SB0, 0x2 ;  /* 0x000080800000791a */ /* 0x000fc80000000000 */
[----:B------:R-:W-:Y:S01]  /*0b80*/  UISETP.GE.AND UP0, UPT, UR4, 0x2, UPT ;  /* 0x000000020400788c */ /* 0x000fe2000bf06270 */
[----:B------:R-:W-:Y:S01]  /*0b90*/  IADD3 R92, R92, 0x1, RZ ;  /* 0x000000015c5c7810 */ /* 0x000fe20007ffe0ff */
[----:B------:R-:W-:Y:S01]  /*0ba0*/  BAR.SYNC.DEFER_BLOCKING 0x0 ;  /* 0x0000000000007b1d */ /* 0x000fe20000010000 */
[----:B------:R-:W-:Y:S01]  /*0bb0*/  ISETP.GE.U32.AND P0, PT, R90, 0x1de, PT ;  /* 0x000001de5a00780c */ /* 0x000fe20003f06070 */
[----:B------:R-:W-:Y:S01]  /*0bc0*/  USEL UR4, UR4, URZ, !UP0 ;  /* 0x0000003f04047287 */ /* 0x000fe2000c000000 */
[C---:B------:R-:W-:Y:S02]  /*0bd0*/  ISETP.GE.AND P1, PT, R92.reuse, 0x2, PT ;  /* 0x000000025c00780c */ /* 0x040fe40003f26270 */
[----:B------:R-:W-:Y:S01]  /*0be0*/  ISETP.GE.U32.AND.EX P0, PT, R89, RZ, PT, P0 ;  /* 0x000000ff5900720c */ /* 0x000fe20003f06100 */
[----:B------:R-:W-:Y:S01]  /*0bf0*/  ULEA UR5, UR4, 0x2000, 0xb ;  /* 0x0000200004057891 */ /* 0x000fe2000f8e583f */
[----:B------:R-:W-:Y:S01]  /*0c00*/  SEL R92, R92, RZ, !P1 ;  /* 0x000000ff5c5c7207 */ /* 0x000fe20004800000 */
[----:B------:R-:W-:-:S04]  /*0c10*/  IMAD.U32 R106, RZ, RZ, UR4 ;  /* 0x00000004ff6a7e24 */ /* 0x000fc8000f8e00ff */
[C---:B------:R-:W-:Y:S02]  /*0c20*/  IMAD R101, R106.reuse, 0x1000, R86 ;  /* 0x000010006a657824 */ /* 0x040fe400078e0256 */
[----:B------:R-:W-:Y:S01]  /*0c30*/  IMAD R106, R106, 0x1000, R87 ;  /* 0x000010006a6a7824 */ /* 0x000fe200078e0257 */
[----:B-1----:R-:W-:Y:S04]  /*0c40*/  LDSM.16.M88.4 R68, [R95+UR5] ;  /* 0x000000055f44783b */ /* 0x002fe80008000200 */
[----:B------:R-:W1:Y:S04]  /*0c50*/  LDSM.16.M88.2 R96, [R101] ;  /* 0x000000006560783b */ /* 0x000e680000000100 */
[----:B------:R-:W2:Y:S04]  /*0c60*/  LDSM.16.M88.2 R106, [R106] ;  /* 0x000000006a6a783b */ /* 0x000ea80000000100 */
[----:B------:R-:W3:Y:S04]  /*0c70*/  LDSM.16.M88.2 R98, [R101+0x800] ;  /* 0x000800006562783b */ /* 0x000ee80000000100 */
[----:B------:R-:W4:Y:S04]  /*0c80*/  LDSM.16.M88.2 R102, [R101+0xc00] ;  /* 0x000c00006566783b */ /* 0x000f280000000100 */
[----:B------:R-:W3:Y:S04]  /*0c90*/  LDSM.16.M88.4 R72, [R95+UR5+0x200] ;  /* 0x000200055f48783b */ /* 0x000ee80008000200 */
[----:B------:R-:W4:Y:S04]  /*0ca0*/  LDSM.16.M88.4 R76, [R93+UR5] ;  /* 0x000000055d4c783b */ /* 0x000f280008000200 */
[----:B------:R-:W4:Y:S01]  /*0cb0*/  LDSM.16.M88.4 R80, [R95+UR5+0x600] ;  /* 0x000600055f50783b */ /* 0x000f220008000200 */
[C---:B-1----:R-:W-:Y:S08]  /*0cc0*/  IMMA.16832.S8.S8.SAT R52, R68.reuse.ROW, R96.COL, R52 ;  /* 0x0000006044347237 */ /* 0x042ff00000445c34 */
[C---:B--2---:R-:W-:Y:S08]  /*0cd0*/  IMMA.16832.S8.S8.SAT R56, R68.reuse.ROW, R106.COL, R56 ;  /* 0x0000006a44387237 */ /* 0x044ff00000445c38 */
[C---:B---3--:R-:W-:Y:S08]  /*0ce0*/  IMMA.16832.S8.S8.SAT R60, R68.reuse.ROW, R98.COL, R60 ;  /* 0x00000062443c7237 */ /* 0x048ff00000445c3c */
[----:B----4-:R-:W-:Y:S07]  /*0cf0*/  IMMA.16832.S8.S8.SAT R64, R68.ROW, R102.COL, R64 ;  /* 0x0000006644407237 */ /* 0x010fee0000445c40 */
[----:B------:R-:W-:Y:S01]  /*0d00*/  IMAD.MOV.U32 R68, RZ, RZ, R94 ;  /* 0x000000ffff447224 */ /* 0x000fe200078e005e */
[----:B------:R-:W-:Y:S01]  /*0d10*/  IMMA.16832.S8.S8.SAT R36, R72.ROW, R96.COL, R36 ;  /* 0x0000006048247237 */ /* 0x000fe20000445c24 */
[----:B------:R-:W-:Y:S01]  /*0d20*/  IMAD.MOV.U32 R69, RZ, RZ, R105 ;  /* 0x000000ffff457224 */ /* 0x000fe200078e0069 */
[----:B------:R-:W-:Y:S01]  /*0d30*/  IADD3 R94, P3, R94, 0x20, RZ ;  /* 0x000000205e5e7810 */ /* 0x000fe20007f7e0ff */
[----:B------:R-:W-:-:S04]  /*0d40*/  IMAD R71, R92, 0x1000, R85 ;  /* 0x000010005c477824 */ /* 0x000fc800078e0255 */
[----:B------:R-:W-:Y:S01]  /*0d50*/  IMAD.X R105, RZ, RZ, R105, P3 ;  /* 0x000000ffff697224 */ /* 0x000fe200018e0669 */
[C---:B------:R-:W-:Y:S08]  /*0d60*/  IMMA.16832.S8.S8.SAT R40, R72.reuse.ROW, R106.COL, R40 ;  /* 0x0000006a48287237 */ /* 0x040ff00000445c28 */
[C---:B------:R-:W-:Y:S08]  /*0d70*/  IMMA.16832.S8.S8.SAT R44, R72.reuse.ROW, R98.COL, R44 ;  /* 0x00000062482c7237 */ /* 0x040ff00000445c2c */
[----:B------:R-:W-:Y:S07]  /*0d80*/  IMMA.16832.S8.S8.SAT R48, R72.ROW, R102.COL, R48 ;  /* 0x0000006648307237 */ /* 0x000fee0000445c30 */
[----:B------:R-:W-:Y:S01]  /*0d90*/  IMAD R73, R92, 0x800, R85 ;  /* 0x000008005c497824 */ /* 0x000fe200078e0255 */
[----:B------:R-:W-:Y:S01]  /*0da0*/  BAR.SYNC.DEFER_BLOCKING 0x0 ;  /* 0x0000000000007b1d */ /* 0x000fe20000010000 */
[C---:B------:R-:W-:Y:S08]  /*0db0*/  IMMA.16832.S8.S8.SAT R28, R76.reuse.ROW, R96.COL, R28 ;  /* 0x000000604c1c7237 */ /* 0x040ff00000445c1c */
[C---:B------:R-:W-:Y:S08]  /*0dc0*/  IMMA.16832.S8.S8.SAT R4, R76.reuse.ROW, R106.COL, R4 ;  /* 0x0000006a4c047237 */ /* 0x040ff00000445c04 */
[C---:B------:R-:W-:Y:S01]  /*0dd0*/  IMMA.16832.S8.S8.SAT R20, R76.reuse.ROW, R98.COL, R20 ;  /* 0x000000624c147237 */ /* 0x040fe20000445c14 */
[----:B------:R-:W-:Y:S01]  /*0de0*/  @!PT LDS RZ, [RZ] ;  /* 0x00000000fffff984 */ /* 0x000fe20000000800 */
[----:B------:R-:W-:Y:S01]  /*0df0*/  @!PT LDS RZ, [RZ] ;  /* 0x00000000fffff984 */ /* 0x000fe20000000800 */
[----:B------:R-:W-:Y:S01]  /*0e00*/  @!PT LDS RZ, [RZ] ;  /* 0x00000000fffff984 */ /* 0x000fe20000000800 */
[----:B------:R1:W-:Y:S07]  /*0e10*/  LDGSTS.E.BYPASS.128 [R73+0x2000], [R68.64], !P0 ;  /* 0x0200000044497fae */ /* 0x0003ee000c101c46 */
[----:B------:R-:W-:Y:S01]  /*0e20*/  IMMA.16832.S8.S8.SAT R32, R76.ROW, R102.COL, R32 ;  /* 0x000000664c207237 */ /* 0x000fe20000445c20 */
[----:B------:R-:W0:Y:S07]  /*0e30*/  LDGDEPBAR ;  /* 0x00000000000079af */ /* 0x000e2e0000000000 */
[----:B------:R-:W-:Y:S01]  /*0e40*/  IMMA.16832.S8.S8.SAT R8, R80.ROW, R96.COL, R8 ;  /* 0x0000006050087237 */ /* 0x000fe20000445c08 */
[----:B-1----:R-:W-:Y:S01]  /*0e50*/  IMAD.MOV.U32 R68, RZ, RZ, R104 ;  /* 0x000000ffff447224 */ /* 0x002fe200078e0068 */
[----:B------:R-:W-:Y:S01]  /*0e60*/  IADD3 R104, P2, R104, 0x20, RZ ;  /* 0x0000002068687810 */ /* 0x000fe20007f5e0ff */
[----:B------:R-:W-:-:S05]  /*0e70*/  IMAD.MOV.U32 R69, RZ, RZ, R109 ;  /* 0x000000ffff457224 */ /* 0x000fca00078e006d */
[C---:B------:R-:W-:Y:S01]  /*0e80*/  IMMA.16832.S8.S8.SAT R12, R80.reuse.ROW, R106.COL, R12 ;  /* 0x0000006a500c7237 */ /* 0x040fe20000445c0c */
[----:B------:R-:W-:Y:S01]  /*0e90*/  IMAD.X R109, RZ, RZ, R109, P2 ;  /* 0x000000ffff6d7224 */ /* 0x000fe200010e066d */
[----:B------:R1:W-:Y:S06]  /*0ea0*/  LDGSTS.E.BYPASS.128 [R71], [R68.64], !P0 ;  /* 0x0000000044477fae */ /* 0x0003ec000c101c46 */
[----:B------:R-:W-:Y:S01]  /*0eb0*/  IMMA.16832.S8.S8.SAT R16, R80.ROW, R98.COL, R16 ;  /* 0x0000006250107237 */ /* 0x000fe20000445c10 */
[----:B-1----:R-:W-:Y:S01]  /*0ec0*/  IMAD.MOV.U32 R68, RZ, RZ, R100 ;  /* 0x000000ffff447224 */ /* 0x002fe200078e0064 */
[----:B------:R-:W-:Y:S01]  /*0ed0*/  IADD3 R100, P1, R100, 0x20, RZ ;  /* 0x0000002064647810 */ /* 0x000fe20007f3e0ff */
[----:B------:R-:W-:-:S05]  /*0ee0*/  IMAD.MOV.U32 R69, RZ, RZ, R111 ;  /* 0x000000ffff457224 */ /* 0x000fca00078e006f */
[----:B------:R-:W-:Y:S01]  /*0ef0*/  IMMA.16832.S8.S8.SAT R24, R80.ROW, R102.COL, R24 ;  /* 0x0000006650187237 */ /* 0x000fe20000445c18 */
[----:B------:R-:W-:Y:S01]  /*0f00*/  IMAD.X R111, RZ, RZ, R111, P1 ;  /* 0x000000ffff6f7224 */ /* 0x000fe200008e066f */
[----:B------:R1:W-:Y:S01]  /*0f10*/  LDGSTS.E.BYPASS.128 [R71+0x800], [R68.64], !P0 ;  /* 0x0080000044477fae */ /* 0x0003e2000c101c46 */
[----:B------:R-:W-:-:S03]  /*0f20*/  IADD3 R90, P0, R90, 0x1, RZ ;  /* 0x000000015a5a7810 */ /* 0x000fc60007f1e0ff */
[----:B------:R-:W0:Y:S02]  /*0f30*/  LDGDEPBAR ;  /* 0x00000000000079af */ /* 0x000e240000000000 */
[----:B------:R-:W-:Y:S01]  /*0f40*/  IMAD.X R89, RZ, RZ, R89, P0 ;  /* 0x000000ffff597224 */ /* 0x000fe200000e0659 */
[----:B------:R-:W-:-:S04]  /*0f50*/  ISETP.NE.U32.AND P0, PT, R90, 0x1e0, PT ;  /* 0x000001e05a00780c */ /* 0x000fc80003f05070 */
[----:B------:R-:W-:-:S13]  /*0f60*/  ISETP.NE.AND.EX P0, PT, R89, RZ, PT, P0 ;  /* 0x000000ff5900720c */ /* 0x000fda0003f05300 */
[----:B-1----:R-:W-:Y:S05]  /*0f70*/  @P0 BRA `(.L_x_0) ;  /* 0xfffffbe000000947 */ /* 0x002fea000383ffff */
[----:B------:R-:W1:Y:S01]  /*0f80*/  S2R R68, SR_TID.X ;  /* 0x0000000000447919 */ /* 0x000e620000002100 */
[----:B------:R-:W-:Y:S01]  /*0f90*/  LOP3.LUT R71, R88, 0x180, RZ, 0xc0, !PT ;  /* 0x0000018058477812 */ /* 0x000fe200078ec0ff */
[----:B------:R-:W-:-:S04]  /*0fa0*/  DEPBAR.LE SB0, 0x0 ;  /* 0x000080000000791a */ /* 0x000fc80000000000 */
[----:B------:R-:W-:Y:S02]  /*0fb0*/  LOP3.LUT R70, R2, 0x1fc, RZ, 0xc0, !PT ;  /* 0x000001fc02467812 */ /* 0x000fe400078ec0ff */
[--C-:B------:R-:W-:Y:S02]  /*0fc0*/  LOP3.LUT R83, R3, 0x7c, R2.reuse, 0xf8, !PT ;  /* 0x0000007c03537812 */ /* 0x100fe400078ef802 */
[----:B------:R-:W-:Y:S02]  /*0fd0*/  LOP3.LUT R3, R70, 0x200, RZ, 0xfc, !PT ;  /* 0x0000020046037812 */ /* 0x000fe400078efcff */
[----:B------:R-:W-:Y:S02]  /*0fe0*/  SHF.R.U32.HI R2, RZ, 0x5, R2 ;  /* 0x00000005ff027819 */ /* 0x000fe40000011602 */
[----:B------:R-:W-:Y:S02]  /*0ff0*/  SHF.R.U32.HI R3, RZ, 0x5, R3 ;  /* 0x00000005ff037819 */ /* 0x000fe40000011603 */
[----:B------:R-:W-:-:S02]  /*1000*/  LOP3.LUT R81, R2, 0xc, RZ, 0xc0, !PT ;  /* 0x0000000c02517812 */ /* 0x000fc400078ec0ff */
[----:B------:R-:W-:Y:S02]  /*1010*/  LOP3.LUT R3, R3, 0x1c, RZ, 0xc0, !PT ;  /* 0x0000001c03037812 */ /* 0x000fe400078ec0ff */
[C---:B------:R-:W-:Y:S01]  /*1020*/  LOP3.LUT R2, R70.reuse, 0x600, RZ, 0xfc, !PT ;  /* 0x0000060046027812 */ /* 0x040fe200078efcff */
[C---:B------:R-:W-:Y:S01]  /*1030*/  IMAD.IADD R81, R70.reuse, 0x1, R81 ;  /* 0x0000000146517824 */ /* 0x040fe200078e0251 */
[----:B------:R-:W-:Y:S01]  /*1040*/  BAR.SYNC.DEFER_BLOCKING 0x0 ;  /* 0x0000000000007b1d */ /* 0x000fe20000010000 */
[----:B------:R-:W-:Y:S01]  /*1050*/  ISETP.GE.AND P0, PT, R83, 0xc00, PT ;  /* 0x00000c005300780c */ /* 0x000fe20003f06270 */
[----:B------:R-:W-:Y:S01]  /*1060*/  IMAD.IADD R80, R70, 0x1, R3 ;  /* 0x0000000146507824 */ /* 0x000fe200078e0203 */
[----:B-1----:R-:W-:Y:S01]  /*1070*/  SHF.R.U32.HI R69, RZ, 0x5, R68 ;  /* 0x00000005ff457819 */ /* 0x002fe20000011644 */
[----:B------:R-:W-:Y:S01]  /*1080*/  IMAD.SHL.U32 R68, R68, 0x2, RZ ;  /* 0x0000000244447824 */ /* 0x000fe200078e00ff */
[----:B------:R-:W-:Y:S02]  /*1090*/  SHF.R.U32.HI R2, RZ, 0x5, R2 ;  /* 0x00000005ff027819 */ /* 0x000fe40000011602 */
[----:B------:R-:W-:-:S02]  /*10a0*/  SGXT.U32 R69, R69, 0x2 ;  /* 0x000000024545781a */ /* 0x000fc40000000000 */
[----:B------:R-:W-:Y:S02]  /*10b0*/  LOP3.LUT R68, R71, 0x6, R68, 0xf8, !PT ;  /* 0x0000000647447812 */ /* 0x000fe400078ef844 */
[----:B------:R-:W-:Y:S02]  /*10c0*/  LOP3.LUT R0, R69, R0, RZ, 0xfc, !PT ;  /* 0x0000000045007212 */ /* 0x000fe400078efcff */
[----:B------:R-:W-:Y:S01]  /*10d0*/  LOP3.LUT R71, R2, 0x3c, RZ, 0xc0, !PT ;  /* 0x0000003c02477812 */ /* 0x000fe200078ec0ff */
[----:B------:R-:W-:Y:S01]  /*10e0*/  IMAD R91, R91, 0x20, R68 ;  /* 0x000000205b5b7824 */ /* 0x000fe200078e0244 */
[----:B------:R-:W-:Y:S02]  /*10f0*/  LOP3.LUT R68, R70, 0x400, RZ, 0xfc, !PT ;  /* 0x0000040046447812 */ /* 0x000fe400078efcff */
[----:B------:R-:W-:Y:S01]  /*1100*/  ISETP.LT.AND P3, PT, R0, 0x1010, !P0 ;  /* 0x000010100000780c */ /* 0x000fe20004761270 */
[----:B------:R-:W-:Y:S01]  /*1110*/  IMAD.IADD R2, R70, 0x1, R71 ;  /* 0x0000000146027824 */ /* 0x000fe200078e0247 */
[----:B------:R-:W-:-:S02]  /*1120*/  SHF.R.U32.HI R68, RZ, 0x5, R68 ;  /* 0x00000005ff447819 */ /* 0x000fc40000011644 */
[C---:B------:R-:W-:Y:S02]  /*1130*/  LOP3.LUT R84, R91.reuse, 0x18, R84, 0xf8, !PT ;  /* 0x000000185b547812 */ /* 0x040fe400078ef854 */
[----:B------:R-:W-:Y:S02]  /*1140*/  LOP3.LUT R69, R68, 0x2c, RZ, 0xc0, !PT ;  /* 0x0000002c44457812 */ /* 0x000fe400078ec0ff */
[----:B------:R-:W-:Y:S02]  /*1150*/  LOP3.LUT R68, R0, 0x4, RZ, 0xfc, !PT ;  /* 0x0000000400447812 */ /* 0x000fe400078efcff */
[C---:B------:R-:W-:Y:S01]  /*1160*/  LEA.HI R82, R91.reuse, R84, RZ, 0x1b ;  /* 0x000000545b527211 */ /* 0x040fe200078fd8ff */
[----:B------:R-:W-:Y:S01]  /*1170*/  IMAD.IADD R3, R70, 0x1, R69 ;  /* 0x0000000146037824 */ /* 0x000fe200078e0245 */
[----:B------:R-:W-:Y:S02]  /*1180*/  LOP3.LUT R69, R0, 0xc, RZ, 0xfc, !PT ;  /* 0x0000000c00457812 */ /* 0x000fe400078efcff */
[----:B------:R-:W-:Y:S01]  /*1190*/  ISETP.LT.AND P2, PT, R68, 0x1010, !P0 ;  /* 0x000010104400780c */ /* 0x000fe20004741270 */
[----:B------:R-:W-:Y:S01]  /*11a0*/  STS.64 [R82.X4], R52 ;  /* 0x0000003452007388 */ /* 0x000fe20000004a00 */
[----:B------:R-:W-:-:S02]  /*11b0*/  IADD3 R68, R91, 0x400, RZ ;  /* 0x000004005b447810 */ /* 0x000fc40007ffe0ff */
[----:B------:R-:W-:Y:S02]  /*11c0*/  ISETP.LT.AND P6, PT, R69, 0x1010, !P0 ;  /* 0x000010104500780c */ /* 0x000fe400047c1270 */
[----:B------:R-:W-:Y:S02]  /*11d0*/  SHF.R.U32.HI R69, RZ, 0x5, R68 ;  /* 0x00000005ff457819 */ /* 0x000fe40000011644 */
[----:B------:R-:W-:Y:S02]  /*11e0*/  LOP3.LUT R70, R0, 0x8, RZ, 0xfc, !PT ;  /* 0x0000000800467812 */ /* 0x000fe400078efcff */
[----:B------:R-:W-:Y:S01]  /*11f0*/  LOP3.LUT R71, R69, 0x3c, RZ, 0xc0, !PT ;  /* 0x0000003c45477812 */ /* 0x000fe200078ec0ff */
[----:B------:R-:W-:Y:S01]  /*1200*/  IMAD.IADD R85, R84, 0x1, R69 ;  /* 0x0000000154557824 */ /* 0x000fe200078e0245 */
[----:B------:R-:W-:Y:S02]  /*1210*/  ISETP.LT.AND P1, PT, R70, 0x1010, !P0 ;  /* 0x000010104600780c */ /* 0x000fe40004721270 */
[----:B------:R-:W-:Y:S01]  /*1220*/  LOP3.LUT R70, R0, 0x10, RZ, 0xfc, !PT ;  /* 0x0000001000467812 */ /* 0x000fe200078efcff */
[----:B------:R-:W-:Y:S01]  /*1230*/  IMAD.IADD R84, R84, 0x1, R71 ;  /* 0x0000000154547824 */ /* 0x000fe200078e0247 */
[----:B------:R-:W-:Y:S01]  /*1240*/  STS.64 [R85.X4+0x1000], R54 ;  /* 0x0010003655007388 */ /* 0x000fe20000004a00 */
[----:B------:R-:W-:-:S02]  /*1250*/  LOP3.LUT R68, R0, 0x14, RZ, 0xfc, !PT ;  /* 0x0000001400447812 */ /* 0x000fc400078efcff */
[----:B------:R-:W-:Y:S01]  /*1260*/  ISETP.LT.AND P5, PT, R70, 0x1010, !P0 ;  /* 0x000010104600780c */ /* 0x000fe200047a1270 */
[----:B------:R-:W-:Y:S01]  /*1270*/  STS.64 [R82.X4+0x80], R56 ;  /* 0x0000803852007388 */ /* 0x000fe20000004a00 */
[----:B------:R-:W-:-:S03]  /*1280*/  ISETP.LT.AND P4, PT, R68, 0x1010, !P0 ;  /* 0x000010104400780c */ /* 0x000fc60004781270 */
[----:B------:R-:W-:Y:S04]  /*1290*/  STS.64 [R84.X4+0x1080], R58 ;  /* 0x0010803a54007388 */ /* 0x000fe80000004a00 */
[----:B------:R-:W-:Y:S04]  /*12a0*/  STS.64 [R82.X4+0x100], R60 ;  /* 0x0001003c52007388 */ /* 0x000fe80000004a00 */
[----:B------:R-:W-:Y:S04]  /*12b0*/  STS.64 [R84.X4+0x1100], R62 ;  /* 0x0011003e54007388 */ /* 0x000fe80000004a00 */
[----:B------:R-:W-:Y:S04]  /*12c0*/  STS.64 [R82.X4+0x180], R64 ;  /* 0x0001804052007388 */ /* 0x000fe80000004a00 */
[----:B------:R-:W-:Y:S04]  /*12d0*/  STS.64 [R84.X4+0x1180], R66 ;  /* 0x0011804254007388 */ /* 0x000fe80000004a00 */
[----:B------:R-:W-:Y:S06]  /*12e0*/  BAR.SYNC.DEFER_BLOCKING 0x0 ;  /* 0x0000000000007b1d */ /* 0x000fec0000010000 */
[----:B------:R-:W1:Y:S04]  /*12f0*/  LDS.128 R68, [R81.X4] ;  /* 0x0000000051447984 */ /* 0x000e680000004c00 */
[----:B------:R-:W2:Y:S04]  /*1300*/  LDS.128 R72, [R80.X4+0x800] ;  /* 0x0008000050487984 */ /* 0x000ea80000004c00 */
[----:B------:R-:W3:Y:S04]  /*1310*/  LDS.128 R76, [R3.X4+0x1000] ;  /* 0x00100000034c7984 */ /* 0x000ee80000004c00 */
[----:B------:R-:W4:Y:S04]  /*1320*/  LDS.128 R52, [R2.X4+0x1800] ;  /* 0x0018000002347984 */ /* 0x000f280000004c00 */
[----:B------:R-:W-:Y:S06]  /*1330*/  BAR.SYNC.DEFER_BLOCKING 0x0 ;  /* 0x0000000000007b1d */ /* 0x000fec0000010000 */
[----:B------:R-:W-:Y:S04]  /*1340*/  STS.64 [R82.X4], R36 ;  /* 0x0000002452007388 */ /* 0x000fe80000004a00 */
[----:B------:R-:W-:Y:S04]  /*1350*/  STS.64 [R85.X4+0x1000], R38 ;  /* 0x0010002655007388 */ /* 0x000fe80000004a00 */
[----:B------:R-:W-:Y:S04]  /*1360*/  STS.64 [R82.X4+0x80], R40 ;  /* 0x0000802852007388 */ /* 0x000fe80000004a00 */
[----:B------:R-:W-:Y:S04]  /*1370*/  STS.64 [R84.X4+0x1080], R42 ;  /* 0x0010802a54007388 */ /* 0x000fe80000004a00 */
[----:B------:R-:W-:Y:S04]  /*1380*/  STS.64 [R82.X4+0x100], R44 ;  /* 0x0001002c52007388 */ /* 0x000fe80000004a00 */
[----:B------:R-:W-:Y:S04]  /*1390*/  STS.64 [R84.X4+0x1100], R46 ;  /* 0x0011002e54007388 */ /* 0x000fe80000004a00 */
[----:B------:R-:W-:Y:S04]  /*13a0*/  STS.64 [R82.X4+0x180], R48 ;  /* 0x0001803052007388 */ /* 0x000fe80000004a00 */
[----:B------:R-:W-:Y:S04]  /*13b0*/  STS.64 [R84.X4+0x1180], R50 ;  /* 0x0011803254007388 */ /* 0x000fe80000004a00 */
[----:B------:R-:W-:Y:S06]  /*13c0*/  BAR.SYNC.DEFER_BLOCKING 0x0 ;  /* 0x0000000000007b1d */ /* 0x000fec0000010000 */
[----:B------:R-:W1:Y:S04]  /*13d0*/  LDS.128 R64, [R81.X4] ;  /* 0x0000000051407984 */ /* 0x000e680000004c00 */
[----:B------:R-:W1:Y:S04]  /*13e0*/  LDS.128 R56, [R80.X4+0x800] ;  /* 0x0008000050387984 */ /* 0x000e680000004c00 */
[----:B------:R-:W1:Y:S04]  /*13f0*/  LDS.128 R60, [R3.X4+0x1000] ;  /* 0x00100000033c7984 */ /* 0x000e680000004c00 */
[----:B------:R-:W1:Y:S04]  /*1400*/  LDS.128 R36, [R2.X4+0x1800] ;  /* 0x0018000002247984 */ /* 0x000e680000004c00 */
[----:B------:R-:W-:Y:S06]  /*1410*/  BAR.SYNC.DEFER_BLOCKING 0x0 ;  /* 0x0000000000007b1d */ /* 0x000fec0000010000 */
[----:B------:R-:W-:Y:S04]  /*1420*/  STS.64 [R82.X4], R28 ;  /* 0x0000001c52007388 */ /* 0x000fe80000004a00 */
[----:B------:R-:W-:Y:S04]  /*1430*/  STS.64 [R85.X4+0x1000], R30 ;  /* 0x0010001e55007388 */ /* 0x000fe80000004a00 */
[----:B------:R-:W-:Y:S04]  /*1440*/  STS.64 [R82.X4+0x80], R4 ;  /* 0x0000800452007388 */ /* 0x000fe80000004a00 */
[----:B------:R-:W-:Y:S04]  /*1450*/  STS.64 [R84.X4+0x1080], R6 ;  /* 0x0010800654007388 */ /* 0x000fe80000004a00 */
[----:B------:R1:W-:Y:S04]  /*1460*/  STS.64 [R82.X4+0x100], R20 ;  /* 0x0001001452007388 */ /* 0x0003e80000004a00 */
[----:B------:R2:W-:Y:S04]  /*1470*/  STS.64 [R84.X4+0x1100], R22 ;  /* 0x0011001654007388 */ /* 0x0005e80000004a00 */
[----:B------:R2:W-:Y:S04]  /*1480*/  STS.64 [R82.X4+0x180], R32 ;  /* 0x0001802052007388 */ /* 0x0005e80000004a00 */
[----:B------:R3:W-:Y:S01]  /*1490*/  STS.64 [R84.X4+0x1180], R34 ;  /* 0x0011802254007388 */ /* 0x0007e20000004a00 */
[----:B-1----:R-:W-:-:S02]  /*14a0*/  IMAD R20, R0, 0xc00, R83 ;  /* 0x00000c0000147824 */ /* 0x002fc400078e0253 */
[----:B------:R-:W-:Y:S01]  /*14b0*/  IMAD.MOV.U32 R21, RZ, RZ, 0x4 ;  /* 0x00000004ff157424 */ /* 0x000fe200078e00ff */
[----:B------:R-:W-:Y:S02]  /*14c0*/  BAR.SYNC.DEFER_BLOCKING 0x0 ;  /* 0x0000000000007b1d */ /* 0x000fe40000010000 */
[C---:B------:R-:W-:Y:S01]  /*14d0*/  IADD3 R6, R20.reuse, 0x3000, RZ ;  /* 0x0000300014067810 */ /* 0x040fe20007ffe0ff */
[CC--:B------:R-:W-:Y:S01]  /*14e0*/  IMAD.WIDE R4, R20.reuse, R21.reuse, c[0x0][0x170] ;  /* 0x00005c0014047625 */ /* 0x0c0fe200078e0215 */
[C---:B--2---:R-:W-:Y:S02]  /*14f0*/  IADD3 R22, R20.reuse, 0xc000, RZ ;  /* 0x0000c00014167810 */ /* 0x044fe40007ffe0ff */
[----:B------:R-:W-:Y:S01]  /*1500*/  IADD3 R32, R20, 0x12000, RZ ;  /* 0x0001200014207810 */ /* 0x000fe20007ffe0ff */
[----:B------:R-:W-:Y:S01]  /*1510*/  IMAD.WIDE R6, R6, R21, c[0x0][0x170] ;  /* 0x00005c0006067625 */ /* 0x000fe200078e0215 */
[----:B---3--:R-:W-:-:S03]  /*1520*/  IADD3 R34, R20, 0x1b000, RZ ;  /* 0x0001b00014227810 */ /* 0x008fc60007ffe0ff */
[----:B------:R-:W-:Y:S01]  /*1530*/  IMAD.WIDE R22, R22, R21, c[0x0][0x170] ;  /* 0x00005c0016167625 */ /* 0x000fe200078e0215 */
[----:B------:R-:W1:Y:S04]  /*1540*/  LDS.128 R48, [R81.X4] ;  /* 0x0000000051307984 */ /* 0x000e680000004c00 */
[----:B------:R-:W2:Y:S04]  /*1550*/  LDS.128 R44, [R80.X4+0x800] ;  /* 0x00080000502c7984 */ /* 0x000ea80000004c00 */
[----:B------:R-:W3:Y:S04]  /*1560*/  LDS.128 R40, [R3.X4+0x1000] ;  /* 0x0010000003287984 */ /* 0x000ee80000004c00 */
[----:B------:R-:W1:Y:S04]  /*1570*/  LDS.128 R28, [R2.X4+0x1800] ;  /* 0x00180000021c7984 */ /* 0x000e680000004c00 */
[----:B------:R-:W-:Y:S06]  /*1580*/  BAR.SYNC.DEFER_BLOCKING 0x0 ;  /* 0x0000000000007b1d */ /* 0x000fec0000010000 */
[----:B------:R1:W-:Y:S04]  /*1590*/  STS.64 [R82.X4], R8 ;  /* 0x0000000852007388 */ /* 0x0003e80000004a00 */
[----:B------:R-:W-:Y:S04]  /*15a0*/  STS.64 [R85.X4+0x1000], R10 ;  /* 0x0010000a55007388 */ /* 0x000fe80000004a00 */
[----:B------:R-:W-:Y:S04]  /*15b0*/  STS.64 [R82.X4+0x80], R12 ;  /* 0x0000800c52007388 */ /* 0x000fe80000004a00 */
[----:B------:R-:W-:Y:S01]  /*15c0*/  STS.64 [R84.X4+0x1080], R14 ;  /* 0x0010800e54007388 */ /* 0x000fe20000004a00 */
[----:B-1----:R-:W-:-:S03]  /*15d0*/  LOP3.LUT R8, R0, 0x18, RZ, 0xfc, !PT ;  /* 0x0000001800087812 */ /* 0x002fc600078efcff */
[----:B------:R1:W-:Y:S04]  /*15e0*/  STS.64 [R82.X4+0x100], R16 ;  /* 0x0001001052007388 */ /* 0x0003e80000004a00 */
[----:B------:R2:W-:Y:S04]  /*15f0*/  STS.64 [R84.X4+0x1100], R18 ;  /* 0x0011001254007388 */ /* 0x0005e80000004a00 */
[----:B------:R3:W-:Y:S04]  /*1600*/  STS.64 [R82.X4+0x180], R24 ;  /* 0x0001801852007388 */ /* 0x0007e80000004a00 */
[----:B------:R4:W-:Y:S01]  /*1610*/  STS.64 [R84.X4+0x1180], R26 ;  /* 0x0011801a54007388 */ /* 0x0009e20000004a00 */
[----:B-1----:R-:W-:-:S03]  /*1620*/  IADD3 R16, R20, 0x6000, RZ ;  /* 0x0000600014107810 */ /* 0x002fc60007ffe0ff */
[----:B------:R-:W-:Y:S01]  /*1630*/  BAR.SYNC.DEFER_BLOCKING 0x0 ;  /* 0x0000000000007b1d */ /* 0x000fe20000010000 */
[----:B--2---:R-:W-:Y:S01]  /*1640*/  IADD3 R18, R20, 0x9000, RZ ;  /* 0x0000900014127810 */ /* 0x004fe20007ffe0ff */
[----:B------:R-:W-:Y:S01]  /*1650*/  IMAD.WIDE R16, R16, R21, c[0x0][0x170] ;  /* 0x00005c0010107625 */ /* 0x000fe200078e0215 */
[----:B---3--:R-:W-:-:S03]  /*1660*/  LOP3.LUT R24, R0, 0x28, RZ, 0xfc, !PT ;  /* 0x0000002800187812 */ /* 0x008fc600078efcff */
[----:B------:R-:W-:Y:S01]  /*1670*/  IMAD.WIDE R18, R18, R21, c[0x0][0x170] ;  /* 0x00005c0012127625 */ /* 0x000fe200078e0215 */
[----:B------:R-:W-:Y:S02]  /*1680*/  LOP3.LUT R25, R0, 0x2c, RZ, 0xfc, !PT ;  /* 0x0000002c00197812 */ /* 0x000fe400078efcff */
[----:B----4-:R-:W-:Y:S01]  /*1690*/  IADD3 R26, R20, 0xf000, RZ ;  /* 0x0000f000141a7810 */ /* 0x010fe20007ffe0ff */
[----:B------:R1:W-:Y:S01]  /*16a0*/  @P3 STG.E.128 [R4.64], R68 ;  /* 0x0000004404003986 */ /* 0x0003e2000c101d06 */
[----:B------:R-:W-:Y:S02]  /*16b0*/  ISETP.LT.AND P3, PT, R8, 0x1010, !P0 ;  /* 0x000010100800780c */ /* 0x000fe40004761270 */
[----:B------:R-:W-:Y:S01]  /*16c0*/  LOP3.LUT R8, R0, 0x1c, RZ, 0xfc, !PT ;  /* 0x0000001c00087812 */ /* 0x000fe200078efcff */
[----:B------:R-:W-:Y:S03]  /*16d0*/  @P2 STG.E.128 [R6.64], R72 ;  /* 0x0000004806002986 */ /* 0x000fe6000c101d06 */
[----:B------:R-:W-:Y:S01]  /*16e0*/  ISETP.LT.AND P2, PT, R8, 0x1010, !P0 ;  /* 0x000010100800780c */ /* 0x000fe20004741270 */
[----:B------:R2:W-:Y:S01]  /*16f0*/  @P1 STG.E.128 [R16.64], R76 ;  /* 0x0000004c10001986 */ /* 0x0005e2000c101d06 */
[----:B------:R-:W-:-:S03]  /*1700*/  LOP3.LUT R8, R0, 0x20, RZ, 0xfc, !PT ;  /* 0x0000002000087812 */ /* 0x000fc600078efcff */
[----:B------:R3:W-:Y:S01]  /*1710*/  @P6 STG.E.128 [R18.64], R52 ;  /* 0x0000003412006986 */ /* 0x0007e2000c101d06 */
[----:B------:R-:W-:-:S03]  /*1720*/  ISETP.LT.AND P1, PT, R8, 0x1010, !P0 ;  /* 0x000010100800780c */ /* 0x000fc60004721270 */
[----:B------:R-:W-:Y:S01]  /*1730*/  LDS.128 R8, [R80.X4+0x800] ;  /* 0x0008000050087984 */ /* 0x000fe20000004c00 */
[----:B-1----:R-:W-:-:S03]  /*1740*/  LOP3.LUT R4, R0, 0x24, RZ, 0xfc, !PT ;  /* 0x0000002400047812 */ /* 0x002fc600078efcff */
[----:B------:R1:W-:Y:S01]  /*1750*/  LDS.128 R12, [R3.X4+0x1000] ;  /* 0x00100000030c7984 */ /* 0x0003e20000004c00 */
[----:B------:R-:W-:-:S03]  /*1760*/  ISETP.LT.AND P6, PT, R4, 0x1010, !P0 ;  /* 0x000010100400780c */ /* 0x000fc600047c1270 */
[----:B------:R-:W4:Y:S01]  /*1770*/  LDS.128 R4, [R81.X4] ;  /* 0x0000000051047984 */ /* 0x000f220000004c00 */
[-C--:B--2---:R-:W-:Y:S01]  /*1780*/  IMAD.WIDE R16, R26, R21.reuse, c[0x0][0x170] ;  /* 0x00005c001a107625 */ /* 0x084fe200078e0215 */
[----:B------:R-:W-:Y:S02]  /*1790*/  IADD3 R26, R20, 0x15000, RZ ;  /* 0x00015000141a7810 */ /* 0x000fe40007ffe0ff */
[----:B------:R2:W-:Y:S01]  /*17a0*/  @P5 STG.E.128 [R22.64], R64 ;  /* 0x0000004016005986 */ /* 0x0005e2000c101d06 */
[----:B------:R-:W-:Y:S01]  /*17b0*/  ISETP.LT.AND P5, PT, R24, 0x1010, !P0 ;  /* 0x000010101800780c */ /* 0x000fe200047a1270 */
[-C--:B---3--:R-:W-:Y:S01]  /*17c0*/  IMAD.WIDE R18, R32, R21.reuse, c[0x0][0x170] ;  /* 0x00005c0020127625 */ /* 0x088fe200078e0215 */
[----:B------:R-:W-:Y:S01]  /*17d0*/  LOP3.LUT R24, R0, 0x30, RZ, 0xfc, !PT ;  /* 0x0000003000187812 */ /* 0x000fe200078efcff */
[----:B------:R3:W-:Y:S01]  /*17e0*/  @P4 STG.E.128 [R16.64], R56 ;  /* 0x0000003810004986 */ /* 0x0007e2000c101d06 */
[----:B------:R-:W-:Y:S02]  /*17f0*/  IADD3 R32, R20, 0x18000, RZ ;  /* 0x0001800014207810 */ /* 0x000fe40007ffe0ff */
[----:B------:R-:W-:Y:S01]  /*1800*/  ISETP.LT.AND P4, PT, R25, 0x1010, !P0 ;  /* 0x000010101900780c */ /* 0x000fe20004781270 */
[----:B------:R3:W-:Y:S01]  /*1810*/  @P3 STG.E.128 [R18.64], R60 ;  /* 0x0000003c12003986 */ /* 0x0007e2000c101d06 */
[----:B------:R-:W-:Y:S01]  /*1820*/  ISETP.LT.AND P3, PT, R24, 0x1010, !P0 ;  /* 0x000010101800780c */ /* 0x000fe20004761270 */
[----:B------:R-:W-:Y:S01]  /*1830*/  IMAD.WIDE R24, R32, R21, c[0x0][0x170] ;  /* 0x00005c0020187625 */ /* 0x000fe200078e0215 */
[----:B-1----:R-:W-:-:S02]  /*1840*/  LOP3.LUT R3, R0, 0x38, RZ, 0xfc, !PT ;  /* 0x0000003800037812 */ /* 0x002fc400078efcff */
[----:B------:R-:W-:Y:S01]  /*1850*/  IADD3 R32, R20, 0x2a000, RZ ;  /* 0x0002a00014207810 */ /* 0x000fe20007ffe0ff */
[-C--:B--2---:R-:W-:Y:S01]  /*1860*/  IMAD.WIDE R22, R26, R21.reuse, c[0x0][0x170] ;  /* 0x00005c001a167625 */ /* 0x084fe200078e0215 */
[C---:B------:R-:W-:Y:S02]  /*1870*/  LOP3.LUT R26, R0.reuse, 0x34, RZ, 0xfc, !PT ;  /* 0x00000034001a7812 */ /* 0x040fe400078efcff */
[----:B------:R-:W-:Y:S01]  /*1880*/  LOP3.LUT R0, R0, 0x3c, RZ, 0xfc, !PT ;  /* 0x0000003c00007812 */ /* 0x000fe200078efcff */
[-C--:B---3--:R-:W-:Y:S01]  /*1890*/  IMAD.WIDE R16, R34, R21.reuse, c[0x0][0x170] ;  /* 0x00005c0022107625 */ /* 0x088fe200078e0215 */
[----:B------:R1:W-:Y:S01]  /*18a0*/  @P2 STG.E.128 [R22.64], R36 ;  /* 0x0000002416002986 */ /* 0x0003e2000c101d06 */
[----:B------:R-:W-:Y:S02]  /*18b0*/  ISETP.LT.AND P2, PT, R26, 0x1010, !P0 ;  /* 0x000010101a00780c */ /* 0x000fe40004741270 */
[----:B------:R-:W-:Y:S01]  /*18c0*/  IADD3 R18, R20, 0x1e000, RZ ;  /* 0x0001e00014127810 */ /* 0x000fe20007ffe0ff */
[----:B------:R2:W-:Y:S01]  /*18d0*/  @P1 STG.E.128 [R24.64], R48 ;  /* 0x0000003018001986 */ /* 0x0005e2000c101d06 */
[----:B------:R-:W-:Y:S01]  /*18e0*/  ISETP.LT.AND P1, PT, R3, 0x1010, !P0 ;  /* 0x000010100300780c */ /* 0x000fe20004721270 */
[-C--:B------:R-:W-:Y:S01]  /*18f0*/  IMAD.WIDE R32, R32, R21.reuse, c[0x0][0x170] ;  /* 0x00005c0020207625 */ /* 0x080fe200078e0215 */
[----:B------:R-:W-:Y:S01]  /*1900*/  ISETP.LT.AND P0, PT, R0, 0x1010, !P0 ;  /* 0x000010100000780c */ /* 0x000fe20004701270 */
[----:B------:R3:W-:Y:S01]  /*1910*/  @P6 STG.E.128 [R16.64], R44 ;  /* 0x0000002c10006986 */ /* 0x0007e2000c101d06 */
[----:B------:R-:W-:Y:S01]  /*1920*/  IADD3 R0, R20, 0x24000, RZ ;  /* 0x0002400014007810 */ /* 0x000fe20007ffe0ff */
[----:B------:R-:W-:Y:S01]  /*1930*/  IMAD.WIDE R18, R18, R21, c[0x0][0x170] ;  /* 0x00005c0012127625 */ /* 0x000fe200078e0215 */
[----:B------:R-:W-:-:S04]  /*1940*/  IADD3 R26, R20, 0x27000, RZ ;  /* 0x00027000141a7810 */ /* 0x000fc80007ffe0ff */
[----:B------:R3:W-:Y:S01]  /*1950*/  @P5 STG.E.128 [R18.64], R40 ;  /* 0x0000002812005986 */ /* 0x0007e2000c101d06 */
[----:B------:R-:W-:Y:S01]  /*1960*/  IMAD.WIDE R26, R26, R21, c[0x0][0x170] ;  /* 0x00005c001a1a7625 */ /* 0x000fe200078e0215 */
[----:B-1----:R-:W-:-:S03]  /*1970*/  IADD3 R22, R20, 0x21000, RZ ;  /* 0x0002100014167810 */ /* 0x002fc60007ffe0ff */
[----:B--2---:R-:W-:-:S04]  /*1980*/  IMAD.WIDE R24, R0, R21, c[0x0][0x170] ;  /* 0x00005c0000187625 */ /* 0x004fc800078e0215 */
[----:B------:R-:W-:-:S05]  /*1990*/  IMAD.WIDE R22, R22, R21, c[0x0][0x170] ;  /* 0x00005c0016167625 */ /* 0x000fca00078e0215 */
[----:B------:R3:W-:Y:S04]  /*19a0*/  @P4 STG.E.128 [R22.64], R28 ;  /* 0x0000001c16004986 */ /* 0x0007e8000c101d06 */
[----:B----4-:R3:W-:Y:S04]  /*19b0*/  @P3 STG.E.128 [R24.64], R4 ;  /* 0x0000000418003986 */ /* 0x0107e8000c101d06 */
[----:B------:R3:W-:Y:S04]  /*19c0*/  @P2 STG.E.128 [R26.64], R8 ;  /* 0x000000081a002986 */ /* 0x0007e8000c101d06 */
[----:B------:R3:W-:Y:S01]  /*19d0*/  @P1 STG.E.128 [R32.64], R12 ;  /* 0x0000000c20001986 */ /* 0x0007e2000c101d06 */
[----:B------:R-:W-:Y:S05]  /*19e0*/  @!P0 EXIT ;  /* 0x000000000000894d */ /* 0x000fea0003800000 */
[----:B---3--:R-:W1:Y:S01]  /*19f0*/  LDS.128 R8, [R2.X4+0x1800] ;  /* 0x0018000002087984 */ /* 0x008e620000004c00 */
[----:B------:R-:W-:-:S05]  /*1a00*/  IADD3 R4, R20, 0x2d000, RZ ;  /* 0x0002d00014047810 */ /* 0x000fca0007ffe0ff */
[----:B------:R-:W-:-:S05]  /*1a10*/  IMAD.WIDE R4, R4, R21, c[0x0][0x170] ;  /* 0x00005c0004047625 */ /* 0x000fca00078e0215 */
[----:B-1----:R-:W-:Y:S01]  /*1a20*/  STG.E.128 [R4.64], R8 ;  /* 0x0000000804007986 */ /* 0x002fe2000c101d06 */
[----:B------:R-:W-:Y:S05]  /*1a30*/  EXIT ;  /* 0x000000000000794d */ /* 0x000fea0003800000 */
.L_x_1:
[----:B------:R-:W-:-:S00]  /*1a40*/  BRA `(.L_x_1) ;  /* 0xfffffff000007947 */ /* 0x000fc0000383ffff */
[----:B------:R-:W-:-:S00]  /*1a50*/  NOP ;  /* 0x0000000000007918 */ /* 0x000fc00000000000 */
        /* <DEDUP_REMOVED lines=10> */
.L_x_2:


//--------------------- .nv.shared.triton_mm      --------------------------
	.section	.nv.shared.triton_mm,"aw",@nobits
	.sectionflags	@""
	.align	16
